//
// Generated by NVIDIA NVVM Compiler
//
// Compiler Build ID: CL-36424714
// Cuda compilation tools, release 13.0, V13.0.88
// Based on NVVM 20.0.0
//

.version 9.0
.target sm_100
.address_size 64

	// .globl	_Z15coalescedAccessPiS_i

.visible .entry _Z15coalescedAccessPiS_i(
	.param .u64 .ptr .align 1 _Z15coalescedAccessPiS_i_param_0,
	.param .u64 .ptr .align 1 _Z15coalescedAccessPiS_i_param_1,
	.param .u32 _Z15coalescedAccessPiS_i_param_2
)
{
	.reg .pred 	%p<2>;
	.reg .b32 	%r<7>;
	.reg .b64 	%rd<8>;

	ld.param.u64 	%rd1, [_Z15coalescedAccessPiS_i_param_0];
	ld.param.u64 	%rd2, [_Z15coalescedAccessPiS_i_param_1];
	ld.param.u32 	%r2, [_Z15coalescedAccessPiS_i_param_2];
	mov.u32 	%r3, %tid.x;
	mov.u32 	%r4, %ctaid.x;
	mov.u32 	%r5, %ntid.x;
	mad.lo.s32 	%r1, %r4, %r5, %r3;
	setp.ge.s32 	%p1, %r1, %r2;
	@%p1 bra 	$L__BB0_2;
	cvta.to.global.u64 	%rd3, %rd1;
	cvta.to.global.u64 	%rd4, %rd2;
	mul.wide.s32 	%rd5, %r1, 4;
	add.s64 	%rd6, %rd3, %rd5;
	ld.global.u32 	%r6, [%rd6];
	add.s64 	%rd7, %rd4, %rd5;
	st.global.u32 	[%rd7], %r6;
$L__BB0_2:
	ret;

}
	// .globl	_Z18nonCoalescedAccessPiS_i
.visible .entry _Z18nonCoalescedAccessPiS_i(
	.param .u64 .ptr .align 1 _Z18nonCoalescedAccessPiS_i_param_0,
	.param .u64 .ptr .align 1 _Z18nonCoalescedAccessPiS_i_param_1,
	.param .u32 _Z18nonCoalescedAccessPiS_i_param_2
)
{
	.reg .pred 	%p<2>;
	.reg .b32 	%r<8>;
	.reg .b64 	%rd<9>;

	ld.param.u64 	%rd1, [_Z18nonCoalescedAccessPiS_i_param_0];
	ld.param.u64 	%rd2, [_Z18nonCoalescedAccessPiS_i_param_1];
	ld.param.u32 	%r2, [_Z18nonCoalescedAccessPiS_i_param_2];
	mov.u32 	%r3, %tid.x;
	mov.u32 	%r4, %ctaid.x;
	mov.u32 	%r5, %ntid.x;
	mad.lo.s32 	%r1, %r4, %r5, %r3;
	setp.ge.s32 	%p1, %r1, %r2;
	@%p1 bra 	$L__BB1_2;
	cvta.to.global.u64 	%rd3, %rd1;
	cvta.to.global.u64 	%rd4, %rd2;
	shl.b32 	%r6, %r1, 1;
	mul.wide.s32 	%rd5, %r6, 4;
	add.s64 	%rd6, %rd3, %rd5;
	ld.global.u32 	%r7, [%rd6];
	mul.wide.s32 	%rd7, %r1, 4;
	add.s64 	%rd8, %rd4, %rd7;
	st.global.u32 	[%rd8], %r7;
$L__BB1_2:
	ret;

}


// ===== COMPILED SASS (sm_100) =====

	.target	sm_100

	.elftype	@"ET_EXEC"


//--------------------- .note.nv.tkinfo           --------------------------
	.section	.note.nv.tkinfo,"",@"SHT_NOTE"
	.sectionflags	@"SHF_NOTE_NV_TKINFO"
	.tkinfo
        /*0018*/ 	.word	0x00000002
        /*0030*/ 	.string	""
        /*0030*/ 	.string	"ptxas"
        /*0030*/ 	.string	"Cuda compilation tools, release 13.0, V13.0.88"
        /*0030*/ 	.string	"Build cuda_13.0.r13.0/compiler.36424714_0"
        /*0030*/ 	.string	"-arch sm_100 -m 64 "



//--------------------- .note.nv.cuinfo           --------------------------
	.section	.note.nv.cuinfo,"",@"SHT_NOTE"
	.sectionflags	@"SHF_NOTE_NV_CUINFO"
        /*0018*/ 	.short	0x0002
        /*001a*/ 	.short	0x0064
        /*001c*/ 	.short	0x0082
	.zero		2


//--------------------- .nv.info                  --------------------------
	.section	.nv.info,"",@"SHT_CUDA_INFO"
	.align	4


	//----- nvinfo : EIATTR_REGCOUNT
	.align		4
        /*0000*/ 	.byte	0x04, 0x2f
        /*0002*/ 	.short	(.L_1 - .L_0)
	.align		4
.L_0:
        /*0004*/ 	.word	index@(_Z15coalescedAccessPiS_i)
        /*0008*/ 	.word	0x0000000a


	//----- nvinfo : EIATTR_FRAME_SIZE
	.align		4
.L_1:
        /*000c*/ 	.byte	0x04, 0x11
        /*000e*/ 	.short	(.L_3 - .L_2)
	.align		4
.L_2:
        /*0010*/ 	.word	index@(_Z15coalescedAccessPiS_i)
        /*0014*/ 	.word	0x00000000


	//----- nvinfo : EIATTR_REGCOUNT
	.align		4
.L_3:
        /*0018*/ 	.byte	0x04, 0x2f
        /*001a*/ 	.short	(.L_5 - .L_4)
	.align		4
.L_4:
        /*001c*/ 	.word	index@(_Z18nonCoalescedAccessPiS_i)
        /*0020*/ 	.word	0x0000000a


	//----- nvinfo : EIATTR_FRAME_SIZE
	.align		4
.L_5:
        /*0024*/ 	.byte	0x04, 0x11
        /*0026*/ 	.short	(.L_7 - .L_6)
	.align		4
.L_6:
        /*0028*/ 	.word	index@(_Z18nonCoalescedAccessPiS_i)
        /*002c*/ 	.word	0x00000000


	//----- nvinfo : EIATTR_MIN_STACK_SIZE
	.align		4
.L_7:
        /*0030*/ 	.byte	0x04, 0x12
        /*0032*/ 	.short	(.L_9 - .L_8)
	.align		4
.L_8:
        /*0034*/ 	.word	index@(_Z18nonCoalescedAccessPiS_i)
        /*0038*/ 	.word	0x00000000


	//----- nvinfo : EIATTR_MIN_STACK_SIZE
	.align		4
.L_9:
        /*003c*/ 	.byte	0x04, 0x12
        /*003e*/ 	.short	(.L_11 - .L_10)
	.align		4
.L_10:
        /*0040*/ 	.word	index@(_Z15coalescedAccessPiS_i)
        /*0044*/ 	.word	0x00000000
.L_11:


//--------------------- .nv.compat                --------------------------
	.section	.nv.compat,"",@"SHT_CUDA_COMPAT_INFO"
	.align	4
        /*0000*/ 	.byte	0x02, 0x09, 0x00, 0x00, 0x02, 0x02, 0x01, 0x00, 0x02, 0x05, 0x05, 0x00, 0x03, 0x07, 0x01, 0x01
        /*0010*/ 	.byte	0x02, 0x03, 0x00, 0x00, 0x02, 0x06, 0x01, 0x00, 0x04, 0x0b, 0x08, 0x00, 0x09, 0x00, 0x00, 0x00
        /*0020*/ 	.byte	0x00, 0x00, 0x00, 0x00


//--------------------- .nv.info._Z18nonCoalescedAccessPiS_i --------------------------
	.section	.nv.info._Z18nonCoalescedAccessPiS_i,"",@"SHT_CUDA_INFO"
	.sectionflags	@""
	.align	4


	//----- nvinfo : EIATTR_CUDA_API_VERSION
	.align		4
        /*0000*/ 	.byte	0x04, 0x37
        /*0002*/ 	.short	(.L_13 - .L_12)
.L_12:
        /*0004*/ 	.word	0x00000082


	//----- nvinfo : EIATTR_KPARAM_INFO
	.align		4
.L_13:
        /*0008*/ 	.byte	0x04, 0x17
        /*000a*/ 	.short	(.L_15 - .L_14)
.L_14:
        /*000c*/ 	.word	0x00000000
        /*0010*/ 	.short	0x0002
        /*0012*/ 	.short	0x0010
        /*0014*/ 	.byte	0x00, 0xf0, 0x11, 0x00


	//----- nvinfo : EIATTR_KPARAM_INFO
	.align		4
.L_15:
        /*0018*/ 	.byte	0x04, 0x17
        /*001a*/ 	.short	(.L_17 - .L_16)
.L_16:
        /*001c*/ 	.word	0x00000000
        /*0020*/ 	.short	0x0001
        /*0022*/ 	.short	0x0008
        /*0024*/ 	.byte	0x00, 0xf5, 0x21, 0x00


	//----- nvinfo : EIATTR_KPARAM_INFO
	.align		4
.L_17:
        /*0028*/ 	.byte	0x04, 0x17
        /*002a*/ 	.short	(.L_19 - .L_18)
.L_18:
        /*002c*/ 	.word	0x00000000
        /*0030*/ 	.short	0x0000
        /*0032*/ 	.short	0x0000
        /*0034*/ 	.byte	0x00, 0xf5, 0x21, 0x00


	//----- nvinfo : EIATTR_SPARSE_MMA_MASK
	.align		4
.L_19:
        /*0038*/ 	.byte	0x03, 0x50
        /*003a*/ 	.short	0x0000


	//----- nvinfo : EIATTR_MAXREG_COUNT
	.align		4
        /*003c*/ 	.byte	0x03, 0x1b
        /*003e*/ 	.short	0x00ff


	//----- nvinfo : EIATTR_MERCURY_ISA_VERSION
	.align		4
        /*0040*/ 	.byte	0x03, 0x5f
        /*0042*/ 	.short	0x0101


	//----- nvinfo : EIATTR_VRC_CTA_INIT_COUNT
	.align		4
        /*0044*/ 	.byte	0x02, 0x4a
	.zero		1
	.zero		1


	//----- nvinfo : EIATTR_EXIT_INSTR_OFFSETS
	.align		4
        /*0048*/ 	.byte	0x04, 0x1c
        /*004a*/ 	.short	(.L_21 - .L_20)


	//   ....[0]....
.L_20:
        /*004c*/ 	.word	0x00000070


	//   ....[1]....
        /*0050*/ 	.word	0x00000100


	//----- nvinfo : EIATTR_CBANK_PARAM_SIZE
	.align		4
.L_21:
        /*0054*/ 	.byte	0x03, 0x19
        /*0056*/ 	.short	0x0014


	//----- nvinfo : EIATTR_PARAM_CBANK
	.align		4
        /*0058*/ 	.byte	0x04, 0x0a
        /*005a*/ 	.short	(.L_23 - .L_22)
	.align		4
.L_22:
        /*005c*/ 	.word	index@(.nv.constant0._Z18nonCoalescedAccessPiS_i)
        /*0060*/ 	.short	0x0380
        /*0062*/ 	.short	0x0014


	//----- nvinfo : EIATTR_SW_WAR
	.align		4
.L_23:
        /*0064*/ 	.byte	0x04, 0x36
        /*0066*/ 	.short	(.L_25 - .L_24)
.L_24:
        /*0068*/ 	.word	0x00000008
.L_25:


//--------------------- .nv.info._Z15coalescedAccessPiS_i --------------------------
	.section	.nv.info._Z15coalescedAccessPiS_i,"",@"SHT_CUDA_INFO"
	.sectionflags	@""
	.align	4


	//----- nvinfo : EIATTR_CUDA_API_VERSION
	.align		4
        /*0000*/ 	.byte	0x04, 0x37
        /*0002*/ 	.short	(.L_27 - .L_26)
.L_26:
        /*0004*/ 	.word	0x00000082


	//----- nvinfo : EIATTR_KPARAM_INFO
	.align		4
.L_27:
        /*0008*/ 	.byte	0x04, 0x17
        /*000a*/ 	.short	(.L_29 - .L_28)
.L_28:
        /*000c*/ 	.word	0x00000000
        /*0010*/ 	.short	0x0002
        /*0012*/ 	.short	0x0010
        /*0014*/ 	.byte	0x00, 0xf0, 0x11, 0x00


	//----- nvinfo : EIATTR_KPARAM_INFO
	.align		4
.L_29:
        /*0018*/ 	.byte	0x04, 0x17
        /*001a*/ 	.short	(.L_31 - .L_30)
.L_30:
        /*001c*/ 	.word	0x00000000
        /*0020*/ 	.short	0x0001
        /*0022*/ 	.short	0x0008
        /*0024*/ 	.byte	0x00, 0xf5, 0x21, 0x00


	//----- nvinfo : EIATTR_KPARAM_INFO
	.align		4
.L_31:
        /*0028*/ 	.byte	0x04, 0x17
        /*002a*/ 	.short	(.L_33 - .L_32)
.L_32:
        /*002c*/ 	.word	0x00000000
        /*0030*/ 	.short	0x0000
        /*0032*/ 	.short	0x0000
        /*0034*/ 	.byte	0x00, 0xf5, 0x21, 0x00


	//----- nvinfo : EIATTR_SPARSE_MMA_MASK
	.align		4
.L_33:
        /*0038*/ 	.byte	0x03, 0x50
        /*003a*/ 	.short	0x0000


	//----- nvinfo : EIATTR_MAXREG_COUNT
	.align		4
        /*003c*/ 	.byte	0x03, 0x1b
        /*003e*/ 	.short	0x00ff


	//----- nvinfo : EIATTR_MERCURY_ISA_VERSION
	.align		4
        /*0040*/ 	.byte	0x03, 0x5f
        /*0042*/ 	.short	0x0101


	//----- nvinfo : EIATTR_VRC_CTA_INIT_COUNT
	.align		4
        /*0044*/ 	.byte	0x02, 0x4a
	.zero		1
	.zero		1


	//----- nvinfo : EIATTR_EXIT_INSTR_OFFSETS
	.align		4
        /*0048*/ 	.byte	0x04, 0x1c
        /*004a*/ 	.short	(.L_35 - .L_34)


	//   ....[0]....
.L_34:
        /*004c*/ 	.word	0x00000070


	//   ....[1]....
        /*0050*/ 	.word	0x000000f0


	//----- nvinfo : EIATTR_CBANK_PARAM_SIZE
	.align		4
.L_35:
        /*0054*/ 	.byte	0x03, 0x19
        /*0056*/ 	.short	0x0014


	//----- nvinfo : EIATTR_PARAM_CBANK
	.align		4
        /*0058*/ 	.byte	0x04, 0x0a
        /*005a*/ 	.short	(.L_37 - .L_36)
	.align		4
.L_36:
        /*005c*/ 	.word	index@(.nv.constant0._Z15coalescedAccessPiS_i)
        /*0060*/ 	.short	0x0380
        /*0062*/ 	.short	0x0014


	//----- nvinfo : EIATTR_SW_WAR
	.align		4
.L_37:
        /*0064*/ 	.byte	0x04, 0x36
        /*0066*/ 	.short	(.L_39 - .L_38)
.L_38:
        /*0068*/ 	.word	0x00000008
.L_39:


//--------------------- .nv.callgraph             --------------------------
	.section	.nv.callgraph,"",@"SHT_CUDA_CALLGRAPH"
	.align	4
	.sectionentsize	8
	.align		4
        /*0000*/ 	.word	0x00000000
	.align		4
        /*0004*/ 	.word	0xffffffff
	.align		4
        /*0008*/ 	.word	0x00000000
	.align		4
        /*000c*/ 	.word	0xfffffffe
	.align		4
        /*0010*/ 	.word	0x00000000
	.align		4
        /*0014*/ 	.word	0xfffffffd
	.align		4
        /*0018*/ 	.word	0x00000000
	.align		4
        /*001c*/ 	.word	0xfffffffc


//--------------------- .text._Z18nonCoalescedAccessPiS_i --------------------------
	.section	.text._Z18nonCoalescedAccessPiS_i,"ax",@progbits
	.align	128
        .global         _Z18nonCoalescedAccessPiS_i
        .type           _Z18nonCoalescedAccessPiS_i,@function
        .size           _Z18nonCoalescedAccessPiS_i,(.L_x_2 - _Z18nonCoalescedAccessPiS_i)
        .other          _Z18nonCoalescedAccessPiS_i,@"STO_CUDA_ENTRY STV_DEFAULT"
_Z18nonCoalescedAccessPiS_i:
.text._Z18nonCoalescedAccessPiS_i:
[----:B------:R-:W-:Y:S01]  /*0000*/  LDC R1, c[0x0][0x37c] ;  /* 0x0000df00ff017b82 */ /* 0x000fe20000000800 */
[----:B------:R-:W0:Y:S07]  /*0010*/  S2R R7, SR_TID.X ;  /* 0x0000000000077919 */ /* 0x000e2e0000002100 */
[----:B------:R-:W0:Y:S01]  /*0020*/  S2UR UR4, SR_CTAID.X ;  /* 0x00000000000479c3 */ /* 0x000e220000002500 */
[----:B------:R-:W1:Y:S07]  /*0030*/  LDCU UR5, c[0x0][0x390] ;  /* 0x00007200ff0577ac */ /* 0x000e6e0008000800 */
[----:B------:R-:W0:Y:S02]  /*0040*/  LDC R0, c[0x0][0x360] ;  /* 0x0000d800ff007b82 */ /* 0x000e240000000800 */
[----:B0-----:R-:W-:-:S05]  /*0050*/  IMAD R7, R0, UR4, R7 ;  /* 0x0000000400077c24 */ /* 0x001fca000f8e0207 */
[----:B-1----:R-:W-:-:S13]  /*0060*/  ISETP.GE.AND P0, PT, R7, UR5, PT ;  /* 0x0000000507007c0c */ /* 0x002fda000bf06270 */
[----:B------:R-:W-:Y:S05]  /*0070*/  @P0 EXIT ;  /* 0x000000000000094d */ /* 0x000fea0003800000 */
[----:B------:R-:W0:Y:S01]  /*0080*/  LDC.64 R2, c[0x0][0x380] ;  /* 0x0000e000ff027b82 */ /* 0x000e220000000a00 */
[----:B------:R-:W1:Y:S01]  /*0090*/  LDCU.64 UR4, c[0x0][0x358] ;  /* 0x00006b00ff0477ac */ /* 0x000e620008000a00 */
[----:B------:R-:W-:-:S05]  /*00a0*/  SHF.L.U32 R5, R7, 0x1, RZ ;  /* 0x0000000107057819 */ /* 0x000fca00000006ff */
[----:B0-----:R-:W-:Y:S02]  /*00b0*/  IMAD.WIDE R2, R5, 0x4, R2 ;  /* 0x0000000405027825 */ /* 0x001fe400078e0202 */
[----:B------:R-:W0:Y:S04]  /*00c0*/  LDC.64 R4, c[0x0][0x388] ;  /* 0x0000e200ff047b82 */ /* 0x000e280000000a00 */
[----:B-1----:R-:W2:Y:S01]  /*00d0*/  LDG.E R3, desc[UR4][R2.64] ;  /* 0x0000000402037981 */ /* 0x002ea2000c1e1900 */
[----:B0-----:R-:W-:-:S05]  /*00e0*/  IMAD.WIDE R4, R7, 0x4, R4 ;  /* 0x0000000407047825 */ /* 0x001fca00078e0204 */
[----:B--2---:R-:W-:Y:S01]  /*00f0*/  STG.E desc[UR4][R4.64], R3 ;  /* 0x0000000304007986 */ /* 0x004fe2000c101904 */
[----:B------:R-:W-:Y:S05]  /*0100*/  EXIT ;  /* 0x000000000000794d */ /* 0x000fea0003800000 */
.L_x_0:
[----:B------:R-:W-:-:S00]  /*0110*/  BRA `(.L_x_0) ;  /* 0xfffffffc00fc7947 */ /* 0x000fc0000383ffff */
[----:B------:R-:W-:-:S00]  /*0120*/  NOP ;  /* 0x0000000000007918 */ /* 0x000fc00000000000 */
        /* <DEDUP_REMOVED lines=13> */
.L_x_2:


//--------------------- .text._Z15coalescedAccessPiS_i --------------------------
	.section	.text._Z15coalescedAccessPiS_i,"ax",@progbits
	.align	128
        .global         _Z15coalescedAccessPiS_i
        .type           _Z15coalescedAccessPiS_i,@function
        .size           _Z15coalescedAccessPiS_i,(.L_x_3 - _Z15coalescedAccessPiS_i)
        .other          _Z15coalescedAccessPiS_i,@"STO_CUDA_ENTRY STV_DEFAULT"
_Z15coalescedAccessPiS_i:
.text._Z15coalescedAccessPiS_i:
        /* <DEDUP_REMOVED lines=9> */
[----:B------:R-:W1:Y:S07]  /*0090*/  LDCU.64 UR4, c[0x0][0x358] ;  /* 0x00006b00ff0477ac */ /* 0x000e6e0008000a00 */
[----:B------:R-:W2:Y:S01]  /*00a0*/  LDC.64 R4, c[0x0][0x388] ;  /* 0x0000e200ff047b82 */ /* 0x000ea20000000a00 */
[----:B0-----:R-:W-:-:S06]  /*00b0*/  IMAD.WIDE R2, R7, 0x4, R2 ;  /* 0x0000000407027825 */ /* 0x001fcc00078e0202 */
[----:B-1----:R-:W3:Y:S01]  /*00c0*/  LDG.E R3, desc[UR4][R2.64] ;  /* 0x0000000402037981 */ /* 0x002ee2000c1e1900 */
[----:B--2---:R-:W-:-:S05]  /*00d0*/  IMAD.WIDE R4, R7, 0x4, R4 ;  /* 0x0000000407047825 */ /* 0x004fca00078e0204 */
[----:B---3--:R-:W-:Y:S01]  /*00e0*/  STG.E desc[UR4][R4.64], R3 ;  /* 0x0000000304007986 */ /* 0x008fe2000c101904 */
[----:B------:R-:W-:Y:S05]  /*00f0*/  EXIT ;  /* 0x000000000000794d */ /* 0x000fea0003800000 */
.L_x_1:
        /* <DEDUP_REMOVED lines=16> */
.L_x_3:


//--------------------- .nv.shared.reserved.0     --------------------------
	.section	.nv.shared.reserved.0,"aw",@nobits
	.weak		__nv_reservedSMEM_offset_0_alias
	.size		__nv_reservedSMEM_offset_0_alias, 0, 64
	.other		__nv_reservedSMEM_offset_0_alias,@"STO_CUDA_RESERVED_SHARED STV_DEFAULT"
__nv_reservedSMEM_offset_0_alias:
	.zero		0
	.zero		64


//--------------------- .nv.constant0._Z18nonCoalescedAccessPiS_i --------------------------
	.section	.nv.constant0._Z18nonCoalescedAccessPiS_i,"a",@progbits
	.sectionflags	@""
	.align	4
.nv.constant0._Z18nonCoalescedAccessPiS_i:
	.zero		916


//--------------------- .nv.constant0._Z15coalescedAccessPiS_i --------------------------
	.section	.nv.constant0._Z15coalescedAccessPiS_i,"a",@progbits
	.sectionflags	@""
	.align	4
.nv.constant0._Z15coalescedAccessPiS_i:
	.zero		916


//--------------------- SYMBOLS --------------------------

	.type		.nv.reservedSmem.offset0,@object
	.size		.nv.reservedSmem.offset0,0x4
